//
// Generated by NVIDIA NVVM Compiler
//
// Compiler Build ID: CL-36424714
// Cuda compilation tools, release 13.0, V13.0.88
// Based on NVVM 20.0.0
//

.version 9.0
.target sm_100
.address_size 64

	// .globl	_Z14vec_add_kernelPKiS0_Pii

.visible .entry _Z14vec_add_kernelPKiS0_Pii(
	.param .u64 .ptr .align 1 _Z14vec_add_kernelPKiS0_Pii_param_0,
	.param .u64 .ptr .align 1 _Z14vec_add_kernelPKiS0_Pii_param_1,
	.param .u64 .ptr .align 1 _Z14vec_add_kernelPKiS0_Pii_param_2,
	.param .u32 _Z14vec_add_kernelPKiS0_Pii_param_3
)
{
	.reg .pred 	%p<2>;
	.reg .b32 	%r<9>;
	.reg .b64 	%rd<11>;

	ld.param.u64 	%rd1, [_Z14vec_add_kernelPKiS0_Pii_param_0];
	ld.param.u64 	%rd2, [_Z14vec_add_kernelPKiS0_Pii_param_1];
	ld.param.u64 	%rd3, [_Z14vec_add_kernelPKiS0_Pii_param_2];
	ld.param.u32 	%r2, [_Z14vec_add_kernelPKiS0_Pii_param_3];
	mov.u32 	%r3, %ctaid.x;
	mov.u32 	%r4, %ntid.x;
	mov.u32 	%r5, %tid.x;
	mad.lo.s32 	%r1, %r3, %r4, %r5;
	setp.ge.s32 	%p1, %r1, %r2;
	@%p1 bra 	$L__BB0_2;
	cvta.to.global.u64 	%rd4, %rd1;
	cvta.to.global.u64 	%rd5, %rd2;
	cvta.to.global.u64 	%rd6, %rd3;
	mul.wide.s32 	%rd7, %r1, 4;
	add.s64 	%rd8, %rd4, %rd7;
	ld.global.u32 	%r6, [%rd8];
	add.s64 	%rd9, %rd5, %rd7;
	ld.global.u32 	%r7, [%rd9];
	add.s32 	%r8, %r7, %r6;
	add.s64 	%rd10, %rd6, %rd7;
	st.global.u32 	[%rd10], %r8;
$L__BB0_2:
	ret;

}
	// .globl	_Z10kernel_addPKiS0_Pi
.visible .entry _Z10kernel_addPKiS0_Pi(
	.param .u64 .ptr .align 1 _Z10kernel_addPKiS0_Pi_param_0,
	.param .u64 .ptr .align 1 _Z10kernel_addPKiS0_Pi_param_1,
	.param .u64 .ptr .align 1 _Z10kernel_addPKiS0_Pi_param_2
)
{
	.reg .b32 	%r<4>;
	.reg .b64 	%rd<7>;

	ld.param.u64 	%rd1, [_Z10kernel_addPKiS0_Pi_param_0];
	ld.param.u64 	%rd2, [_Z10kernel_addPKiS0_Pi_param_1];
	ld.param.u64 	%rd3, [_Z10kernel_addPKiS0_Pi_param_2];
	cvta.to.global.u64 	%rd4, %rd3;
	cvta.to.global.u64 	%rd5, %rd2;
	cvta.to.global.u64 	%rd6, %rd1;
	ld.global.u32 	%r1, [%rd6];
	ld.global.u32 	%r2, [%rd5];
	add.s32 	%r3, %r2, %r1;
	st.global.u32 	[%rd4], %r3;
	ret;

}


// ===== COMPILED SASS (sm_100) =====

	.target	sm_100

	.elftype	@"ET_EXEC"


//--------------------- .note.nv.tkinfo           --------------------------
	.section	.note.nv.tkinfo,"",@"SHT_NOTE"
	.sectionflags	@"SHF_NOTE_NV_TKINFO"
	.tkinfo
        /*0018*/ 	.word	0x00000002
        /*0030*/ 	.string	""
        /*0030*/ 	.string	"ptxas"
        /*0030*/ 	.string	"Cuda compilation tools, release 13.0, V13.0.88"
        /*0030*/ 	.string	"Build cuda_13.0.r13.0/compiler.36424714_0"
        /*0030*/ 	.string	"-arch sm_100 -m 64 "



//--------------------- .note.nv.cuinfo           --------------------------
	.section	.note.nv.cuinfo,"",@"SHT_NOTE"
	.sectionflags	@"SHF_NOTE_NV_CUINFO"
        /*0018*/ 	.short	0x0002
        /*001a*/ 	.short	0x0064
        /*001c*/ 	.short	0x0082
	.zero		2


//--------------------- .nv.info                  --------------------------
	.section	.nv.info,"",@"SHT_CUDA_INFO"
	.align	4


	//----- nvinfo : EIATTR_REGCOUNT
	.align		4
        /*0000*/ 	.byte	0x04, 0x2f
        /*0002*/ 	.short	(.L_1 - .L_0)
	.align		4
.L_0:
        /*0004*/ 	.word	index@(_Z14vec_add_kernelPKiS0_Pii)
        /*0008*/ 	.word	0x0000000c


	//----- nvinfo : EIATTR_FRAME_SIZE
	.align		4
.L_1:
        /*000c*/ 	.byte	0x04, 0x11
        /*000e*/ 	.short	(.L_3 - .L_2)
	.align		4
.L_2:
        /*0010*/ 	.word	index@(_Z14vec_add_kernelPKiS0_Pii)
        /*0014*/ 	.word	0x00000000


	//----- nvinfo : EIATTR_REGCOUNT
	.align		4
.L_3:
        /*0018*/ 	.byte	0x04, 0x2f
        /*001a*/ 	.short	(.L_5 - .L_4)
	.align		4
.L_4:
        /*001c*/ 	.word	index@(_Z10kernel_addPKiS0_Pi)
        /*0020*/ 	.word	0x0000000c


	//----- nvinfo : EIATTR_FRAME_SIZE
	.align		4
.L_5:
        /*0024*/ 	.byte	0x04, 0x11
        /*0026*/ 	.short	(.L_7 - .L_6)
	.align		4
.L_6:
        /*0028*/ 	.word	index@(_Z10kernel_addPKiS0_Pi)
        /*002c*/ 	.word	0x00000000


	//----- nvinfo : EIATTR_MIN_STACK_SIZE
	.align		4
.L_7:
        /*0030*/ 	.byte	0x04, 0x12
        /*0032*/ 	.short	(.L_9 - .L_8)
	.align		4
.L_8:
        /*0034*/ 	.word	index@(_Z10kernel_addPKiS0_Pi)
        /*0038*/ 	.word	0x00000000


	//----- nvinfo : EIATTR_MIN_STACK_SIZE
	.align		4
.L_9:
        /*003c*/ 	.byte	0x04, 0x12
        /*003e*/ 	.short	(.L_11 - .L_10)
	.align		4
.L_10:
        /*0040*/ 	.word	index@(_Z14vec_add_kernelPKiS0_Pii)
        /*0044*/ 	.word	0x00000000
.L_11:


//--------------------- .nv.compat                --------------------------
	.section	.nv.compat,"",@"SHT_CUDA_COMPAT_INFO"
	.align	4
        /*0000*/ 	.byte	0x02, 0x09, 0x00, 0x00, 0x02, 0x02, 0x01, 0x00, 0x02, 0x05, 0x05, 0x00, 0x03, 0x07, 0x01, 0x01
        /*0010*/ 	.byte	0x02, 0x03, 0x00, 0x00, 0x02, 0x06, 0x01, 0x00, 0x04, 0x0b, 0x08, 0x00, 0x09, 0x00, 0x00, 0x00
        /*0020*/ 	.byte	0x00, 0x00, 0x00, 0x00


//--------------------- .nv.info._Z10kernel_addPKiS0_Pi --------------------------
	.section	.nv.info._Z10kernel_addPKiS0_Pi,"",@"SHT_CUDA_INFO"
	.sectionflags	@""
	.align	4


	//----- nvinfo : EIATTR_CUDA_API_VERSION
	.align		4
        /*0000*/ 	.byte	0x04, 0x37
        /*0002*/ 	.short	(.L_13 - .L_12)
.L_12:
        /*0004*/ 	.word	0x00000082


	//----- nvinfo : EIATTR_KPARAM_INFO
	.align		4
.L_13:
        /*0008*/ 	.byte	0x04, 0x17
        /*000a*/ 	.short	(.L_15 - .L_14)
.L_14:
        /*000c*/ 	.word	0x00000000
        /*0010*/ 	.short	0x0002
        /*0012*/ 	.short	0x0010
        /*0014*/ 	.byte	0x00, 0xf5, 0x21, 0x00


	//----- nvinfo : EIATTR_KPARAM_INFO
	.align		4
.L_15:
        /*0018*/ 	.byte	0x04, 0x17
        /*001a*/ 	.short	(.L_17 - .L_16)
.L_16:
        /*001c*/ 	.word	0x00000000
        /*0020*/ 	.short	0x0001
        /*0022*/ 	.short	0x0008
        /*0024*/ 	.byte	0x00, 0xf5, 0x21, 0x00


	//----- nvinfo : EIATTR_KPARAM_INFO
	.align		4
.L_17:
        /*0028*/ 	.byte	0x04, 0x17
        /*002a*/ 	.short	(.L_19 - .L_18)
.L_18:
        /*002c*/ 	.word	0x00000000
        /*0030*/ 	.short	0x0000
        /*0032*/ 	.short	0x0000
        /*0034*/ 	.byte	0x00, 0xf5, 0x21, 0x00


	//----- nvinfo : EIATTR_SPARSE_MMA_MASK
	.align		4
.L_19:
        /*0038*/ 	.byte	0x03, 0x50
        /*003a*/ 	.short	0x0000


	//----- nvinfo : EIATTR_MAXREG_COUNT
	.align		4
        /*003c*/ 	.byte	0x03, 0x1b
        /*003e*/ 	.short	0x00ff


	//----- nvinfo : EIATTR_MERCURY_ISA_VERSION
	.align		4
        /*0040*/ 	.byte	0x03, 0x5f
        /*0042*/ 	.short	0x0101


	//----- nvinfo : EIATTR_VRC_CTA_INIT_COUNT
	.align		4
        /*0044*/ 	.byte	0x02, 0x4a
	.zero		1
	.zero		1


	//----- nvinfo : EIATTR_EXIT_INSTR_OFFSETS
	.align		4
        /*0048*/ 	.byte	0x04, 0x1c
        /*004a*/ 	.short	(.L_21 - .L_20)


	//   ....[0]....
.L_20:
        /*004c*/ 	.word	0x00000090


	//----- nvinfo : EIATTR_CBANK_PARAM_SIZE
	.align		4
.L_21:
        /*0050*/ 	.byte	0x03, 0x19
        /*0052*/ 	.short	0x0018


	//----- nvinfo : EIATTR_PARAM_CBANK
	.align		4
        /*0054*/ 	.byte	0x04, 0x0a
        /*0056*/ 	.short	(.L_23 - .L_22)
	.align		4
.L_22:
        /*0058*/ 	.word	index@(.nv.constant0._Z10kernel_addPKiS0_Pi)
        /*005c*/ 	.short	0x0380
        /*005e*/ 	.short	0x0018


	//----- nvinfo : EIATTR_SW_WAR
	.align		4
.L_23:
        /*0060*/ 	.byte	0x04, 0x36
        /*0062*/ 	.short	(.L_25 - .L_24)
.L_24:
        /*0064*/ 	.word	0x00000008
.L_25:


//--------------------- .nv.info._Z14vec_add_kernelPKiS0_Pii --------------------------
	.section	.nv.info._Z14vec_add_kernelPKiS0_Pii,"",@"SHT_CUDA_INFO"
	.sectionflags	@""
	.align	4


	//----- nvinfo : EIATTR_CUDA_API_VERSION
	.align		4
        /*0000*/ 	.byte	0x04, 0x37
        /*0002*/ 	.short	(.L_27 - .L_26)
.L_26:
        /*0004*/ 	.word	0x00000082


	//----- nvinfo : EIATTR_KPARAM_INFO
	.align		4
.L_27:
        /*0008*/ 	.byte	0x04, 0x17
        /*000a*/ 	.short	(.L_29 - .L_28)
.L_28:
        /*000c*/ 	.word	0x00000000
        /*0010*/ 	.short	0x0003
        /*0012*/ 	.short	0x0018
        /*0014*/ 	.byte	0x00, 0xf0, 0x11, 0x00


	//----- nvinfo : EIATTR_KPARAM_INFO
	.align		4
.L_29:
        /*0018*/ 	.byte	0x04, 0x17
        /*001a*/ 	.short	(.L_31 - .L_30)
.L_30:
        /*001c*/ 	.word	0x00000000
        /*0020*/ 	.short	0x0002
        /*0022*/ 	.short	0x0010
        /*0024*/ 	.byte	0x00, 0xf5, 0x21, 0x00


	//----- nvinfo : EIATTR_KPARAM_INFO
	.align		4
.L_31:
        /*0028*/ 	.byte	0x04, 0x17
        /*002a*/ 	.short	(.L_33 - .L_32)
.L_32:
        /*002c*/ 	.word	0x00000000
        /*0030*/ 	.short	0x0001
        /*0032*/ 	.short	0x0008
        /*0034*/ 	.byte	0x00, 0xf5, 0x21, 0x00


	//----- nvinfo : EIATTR_KPARAM_INFO
	.align		4
.L_33:
        /*0038*/ 	.byte	0x04, 0x17
        /*003a*/ 	.short	(.L_35 - .L_34)
.L_34:
        /*003c*/ 	.word	0x00000000
        /*0040*/ 	.short	0x0000
        /*0042*/ 	.short	0x0000
        /*0044*/ 	.byte	0x00, 0xf5, 0x21, 0x00


	//----- nvinfo : EIATTR_SPARSE_MMA_MASK
	.align		4
.L_35:
        /*0048*/ 	.byte	0x03, 0x50
        /*004a*/ 	.short	0x0000


	//----- nvinfo : EIATTR_MAXREG_COUNT
	.align		4
        /*004c*/ 	.byte	0x03, 0x1b
        /*004e*/ 	.short	0x00ff


	//----- nvinfo : EIATTR_MERCURY_ISA_VERSION
	.align		4
        /*0050*/ 	.byte	0x03, 0x5f
        /*0052*/ 	.short	0x0101


	//----- nvinfo : EIATTR_VRC_CTA_INIT_COUNT
	.align		4
        /*0054*/ 	.byte	0x02, 0x4a
	.zero		1
	.zero		1


	//----- nvinfo : EIATTR_EXIT_INSTR_OFFSETS
	.align		4
        /*0058*/ 	.byte	0x04, 0x1c
        /*005a*/ 	.short	(.L_37 - .L_36)


	//   ....[0]....
.L_36:
        /*005c*/ 	.word	0x00000070


	//   ....[1]....
        /*0060*/ 	.word	0x00000130


	//----- nvinfo : EIATTR_CBANK_PARAM_SIZE
	.align		4
.L_37:
        /*0064*/ 	.byte	0x03, 0x19
        /*0066*/ 	.short	0x001c


	//----- nvinfo : EIATTR_PARAM_CBANK
	.align		4
        /*0068*/ 	.byte	0x04, 0x0a
        /*006a*/ 	.short	(.L_39 - .L_38)
	.align		4
.L_38:
        /*006c*/ 	.word	index@(.nv.constant0._Z14vec_add_kernelPKiS0_Pii)
        /*0070*/ 	.short	0x0380
        /*0072*/ 	.short	0x001c


	//----- nvinfo : EIATTR_SW_WAR
	.align		4
.L_39:
        /*0074*/ 	.byte	0x04, 0x36
        /*0076*/ 	.short	(.L_41 - .L_40)
.L_40:
        /*0078*/ 	.word	0x00000008
.L_41:


//--------------------- .nv.callgraph             --------------------------
	.section	.nv.callgraph,"",@"SHT_CUDA_CALLGRAPH"
	.align	4
	.sectionentsize	8
	.align		4
        /*0000*/ 	.word	0x00000000
	.align		4
        /*0004*/ 	.word	0xffffffff
	.align		4
        /*0008*/ 	.word	0x00000000
	.align		4
        /*000c*/ 	.word	0xfffffffe
	.align		4
        /*0010*/ 	.word	0x00000000
	.align		4
        /*0014*/ 	.word	0xfffffffd
	.align		4
        /*0018*/ 	.word	0x00000000
	.align		4
        /*001c*/ 	.word	0xfffffffc


//--------------------- .text._Z10kernel_addPKiS0_Pi --------------------------
	.section	.text._Z10kernel_addPKiS0_Pi,"ax",@progbits
	.align	128
        .global         _Z10kernel_addPKiS0_Pi
        .type           _Z10kernel_addPKiS0_Pi,@function
        .size           _Z10kernel_addPKiS0_Pi,(.L_x_2 - _Z10kernel_addPKiS0_Pi)
        .other          _Z10kernel_addPKiS0_Pi,@"STO_CUDA_ENTRY STV_DEFAULT"
_Z10kernel_addPKiS0_Pi:
.text._Z10kernel_addPKiS0_Pi:
[----:B------:R-:W-:Y:S08]  /*0000*/  LDC R1, c[0x0][0x37c] ;  /* 0x0000df00ff017b82 */ /* 0x000ff00000000800 */
[----:B------:R-:W0:Y:S01]  /*0010*/  LDC.64 R2, c[0x0][0x380] ;  /* 0x0000e000ff027b82 */ /* 0x000e220000000a00 */
[----:B------:R-:W0:Y:S07]  /*0020*/  LDCU.64 UR4, c[0x0][0x358] ;  /* 0x00006b00ff0477ac */ /* 0x000e2e0008000a00 */
[----:B------:R-:W1:Y:S01]  /*0030*/  LDC.64 R4, c[0x0][0x388] ;  /* 0x0000e200ff047b82 */ /* 0x000e620000000a00 */
[----:B0-----:R-:W2:Y:S04]  /*0040*/  LDG.E R2, desc[UR4][R2.64] ;  /* 0x0000000402027981 */ /* 0x001ea8000c1e1900 */
[----:B-1----:R-:W2:Y:S03]  /*0050*/  LDG.E R5, desc[UR4][R4.64] ;  /* 0x0000000404057981 */ /* 0x002ea6000c1e1900 */
[----:B------:R-:W0:Y:S01]  /*0060*/  LDC.64 R6, c[0x0][0x390] ;  /* 0x0000e400ff067b82 */ /* 0x000e220000000a00 */
[----:B--2---:R-:W-:-:S05]  /*0070*/  IADD3 R9, PT, PT, R2, R5, RZ ;  /* 0x0000000502097210 */ /* 0x004fca0007ffe0ff */
[----:B0-----:R-:W-:Y:S01]  /*0080*/  STG.E desc[UR4][R6.64], R9 ;  /* 0x0000000906007986 */ /* 0x001fe2000c101904 */
[----:B------:R-:W-:Y:S05]  /*0090*/  EXIT ;  /* 0x000000000000794d */ /* 0x000fea0003800000 */
.L_x_0:
[----:B------:R-:W-:-:S00]  /*00a0*/  BRA `(.L_x_0) ;  /* 0xfffffffc00fc7947 */ /* 0x000fc0000383ffff */
[----:B------:R-:W-:-:S00]  /*00b0*/  NOP ;  /* 0x0000000000007918 */ /* 0x000fc00000000000 */
        /* <DEDUP_REMOVED lines=12> */
.L_x_2:


//--------------------- .text._Z14vec_add_kernelPKiS0_Pii --------------------------
	.section	.text._Z14vec_add_kernelPKiS0_Pii,"ax",@progbits
	.align	128
        .global         _Z14vec_add_kernelPKiS0_Pii
        .type           _Z14vec_add_kernelPKiS0_Pii,@function
        .size           _Z14vec_add_kernelPKiS0_Pii,(.L_x_3 - _Z14vec_add_kernelPKiS0_Pii)
        .other          _Z14vec_add_kernelPKiS0_Pii,@"STO_CUDA_ENTRY STV_DEFAULT"
_Z14vec_add_kernelPKiS0_Pii:
.text._Z14vec_add_kernelPKiS0_Pii:
[----:B------:R-:W-:Y:S01]  /*0000*/  LDC R1, c[0x0][0x37c] ;  /* 0x0000df00ff017b82 */ /* 0x000fe20000000800 */
[----:B------:R-:W0:Y:S07]  /*0010*/  S2R R0, SR_TID.X ;  /* 0x0000000000007919 */ /* 0x000e2e0000002100 */
[----:B------:R-:W0:Y:S01]  /*0020*/  S2UR UR4, SR_CTAID.X ;  /* 0x00000000000479c3 */ /* 0x000e220000002500 */
[----:B------:R-:W1:Y:S07]  /*0030*/  LDCU UR5, c[0x0][0x398] ;  /* 0x00007300ff0577ac */ /* 0x000e6e0008000800 */
[----:B------:R-:W0:Y:S02]  /*0040*/  LDC R9, c[0x0][0x360] ;  /* 0x0000d800ff097b82 */ /* 0x000e240000000800 */
[----:B0-----:R-:W-:-:S05]  /*0050*/  IMAD R9, R9, UR4, R0 ;  /* 0x0000000409097c24 */ /* 0x001fca000f8e0200 */
[----:B-1----:R-:W-:-:S13]  /*0060*/  ISETP.GE.AND P0, PT, R9, UR5, PT ;  /* 0x0000000509007c0c */ /* 0x002fda000bf06270 */
[----:B------:R-:W-:Y:S05]  /*0070*/  @P0 EXIT ;  /* 0x000000000000094d */ /* 0x000fea0003800000 */
[----:B------:R-:W0:Y:S01]  /*0080*/  LDC.64 R2, c[0x0][0x380] ;  /* 0x0000e000ff027b82 */ /* 0x000e220000000a00 */
[----:B------:R-:W1:Y:S07]  /*0090*/  LDCU.64 UR4, c[0x0][0x358] ;  /* 0x00006b00ff0477ac */ /* 0x000e6e0008000a00 */
[----:B------:R-:W2:Y:S08]  /*00a0*/  LDC.64 R4, c[0x0][0x388] ;  /* 0x0000e200ff047b82 */ /* 0x000eb00000000a00 */
[----:B------:R-:W3:Y:S01]  /*00b0*/  LDC.64 R6, c[0x0][0x390] ;  /* 0x0000e400ff067b82 */ /* 0x000ee20000000a00 */
[----:B0-----:R-:W-:-:S06]  /*00c0*/  IMAD.WIDE R2, R9, 0x4, R2 ;  /* 0x0000000409027825 */ /* 0x001fcc00078e0202 */
[----:B-1----:R-:W4:Y:S01]  /*00d0*/  LDG.E R2, desc[UR4][R2.64] ;  /* 0x0000000402027981 */ /* 0x002f22000c1e1900 */
[----:B--2---:R-:W-:-:S06]  /*00e0*/  IMAD.WIDE R4, R9, 0x4, R4 ;  /* 0x0000000409047825 */ /* 0x004fcc00078e0204 */
[----:B------:R-:W4:Y:S01]  /*00f0*/  LDG.E R5, desc[UR4][R4.64] ;  /* 0x0000000404057981 */ /* 0x000f22000c1e1900 */
[----:B---3--:R-:W-:Y:S01]  /*0100*/  IMAD.WIDE R6, R9, 0x4, R6 ;  /* 0x0000000409067825 */ /* 0x008fe200078e0206 */
[----:B----4-:R-:W-:-:S05]  /*0110*/  IADD3 R9, PT, PT, R2, R5, RZ ;  /* 0x0000000502097210 */ /* 0x010fca0007ffe0ff */
[----:B------:R-:W-:Y:S01]  /*0120*/  STG.E desc[UR4][R6.64], R9 ;  /* 0x0000000906007986 */ /* 0x000fe2000c101904 */
[----:B------:R-:W-:Y:S05]  /*0130*/  EXIT ;  /* 0x000000000000794d */ /* 0x000fea0003800000 */
.L_x_1:
        /* <DEDUP_REMOVED lines=12> */
.L_x_3:


//--------------------- .nv.shared.reserved.0     --------------------------
	.section	.nv.shared.reserved.0,"aw",@nobits
	.weak		__nv_reservedSMEM_offset_0_alias
	.size		__nv_reservedSMEM_offset_0_alias, 0, 64
	.other		__nv_reservedSMEM_offset_0_alias,@"STO_CUDA_RESERVED_SHARED STV_DEFAULT"
__nv_reservedSMEM_offset_0_alias:
	.zero		0
	.zero		64


//--------------------- .nv.constant0._Z10kernel_addPKiS0_Pi --------------------------
	.section	.nv.constant0._Z10kernel_addPKiS0_Pi,"a",@progbits
	.sectionflags	@""
	.align	4
.nv.constant0._Z10kernel_addPKiS0_Pi:
	.zero		920


//--------------------- .nv.constant0._Z14vec_add_kernelPKiS0_Pii --------------------------
	.section	.nv.constant0._Z14vec_add_kernelPKiS0_Pii,"a",@progbits
	.sectionflags	@""
	.align	4
.nv.constant0._Z14vec_add_kernelPKiS0_Pii:
	.zero		924


//--------------------- SYMBOLS --------------------------

	.type		.nv.reservedSmem.offset0,@object
	.size		.nv.reservedSmem.offset0,0x4
